	.headerflags	@"EF_CUDA_TEXMODE_UNIFIED EF_CUDA_64BIT_ADDRESS EF_CUDA_ACCELERATORS EF_CUDA_SM90 EF_CUDA_VIRTUAL_SM(EF_CUDA_SM90)"
	.elftype	@"ET_EXEC"


//--------------------- .nv.info                  --------------------------
	.section	.nv.info,"",@"SHT_CUDA_INFO"
	.align	4


	//----- nvinfo : EIATTR_REGCOUNT
	.align		4
        /*0000*/ 	.byte	0x04, 0x2f
        /*0002*/ 	.short	(.L_3 - .L_2)
	.align		4
.L_2:
        /*0004*/ 	.word	index@(triton_poi_fused__native_batch_norm_legit_no_training_add_13)
        /*0008*/ 	.word	0x00000020


	//----- nvinfo : EIATTR_MIN_STACK_SIZE
	.align		4
.L_3:
        /*000c*/ 	.byte	0x04, 0x12
        /*000e*/ 	.short	(.L_5 - .L_4)
	.align		4
.L_4:
        /*0010*/ 	.word	index@(triton_poi_fused__native_batch_norm_legit_no_training_add_13)
        /*0014*/ 	.word	0x00000000


	//----- nvinfo : EIATTR_FRAME_SIZE
	.align		4
.L_5:
        /*0018*/ 	.byte	0x04, 0x11
        /*001a*/ 	.short	(.L_7 - .L_6)
	.align		4
.L_6:
        /*001c*/ 	.word	index@(triton_poi_fused__native_batch_norm_legit_no_training_add_13)
        /*0020*/ 	.word	0x00000000


	//----- nvinfo : EIATTR_MIN_STACK_SIZE
	.align		4
.L_7:
        /*0024*/ 	.byte	0x04, 0x12
        /*0026*/ 	.short	(.L_9 - .L_8)
	.align		4
.L_8:
        /*0028*/ 	.word	index@(triton_poi_fused__native_batch_norm_legit_no_training_add_13)
        /*002c*/ 	.word	0x00000000
.L_9:


//--------------------- .nv.info.triton_poi_fused__native_batch_norm_legit_no_training_add_13 --------------------------
	.section	.nv.info.triton_poi_fused__native_batch_norm_legit_no_training_add_13,"",@"SHT_CUDA_INFO"
	.sectionflags	@""
	.align	4


	//----- nvinfo : EIATTR_CUDA_API_VERSION
	.align		4
        /*0000*/ 	.byte	0x04, 0x37
        /*0002*/ 	.short	(.L_11 - .L_10)
.L_10:
        /*0004*/ 	.word	0x0000007c


	//----- nvinfo : EIATTR_KPARAM_INFO
	.align		4
.L_11:
        /*0008*/ 	.byte	0x04, 0x17
        /*000a*/ 	.short	(.L_13 - .L_12)
.L_12:
        /*000c*/ 	.word	0x00000000
        /*0010*/ 	.short	0x0007
        /*0012*/ 	.short	0x0038
        /*0014*/ 	.byte	0x00, 0xf0, 0x11, 0x00


	//----- nvinfo : EIATTR_KPARAM_INFO
	.align		4
.L_13:
        /*0018*/ 	.byte	0x04, 0x17
        /*001a*/ 	.short	(.L_15 - .L_14)
.L_14:
        /*001c*/ 	.word	0x00000000
        /*0020*/ 	.short	0x0006
        /*0022*/ 	.short	0x0030
        /*0024*/ 	.byte	0x00, 0xf4, 0x21, 0x00


	//----- nvinfo : EIATTR_KPARAM_INFO
	.align		4
.L_15:
        /*0028*/ 	.byte	0x04, 0x17
        /*002a*/ 	.short	(.L_17 - .L_16)
.L_16:
        /*002c*/ 	.word	0x00000000
        /*0030*/ 	.short	0x0005
        /*0032*/ 	.short	0x0028
        /*0034*/ 	.byte	0x00, 0xf4, 0x21, 0x00


	//----- nvinfo : EIATTR_KPARAM_INFO
	.align		4
.L_17:
        /*0038*/ 	.byte	0x04, 0x17
        /*003a*/ 	.short	(.L_19 - .L_18)
.L_18:
        /*003c*/ 	.word	0x00000000
        /*0040*/ 	.short	0x0004
        /*0042*/ 	.short	0x0020
        /*0044*/ 	.byte	0x00, 0xf4, 0x21, 0x00


	//----- nvinfo : EIATTR_KPARAM_INFO
	.align		4
.L_19:
        /*0048*/ 	.byte	0x04, 0x17
        /*004a*/ 	.short	(.L_21 - .L_20)
.L_20:
        /*004c*/ 	.word	0x00000000
        /*0050*/ 	.short	0x0003
        /*0052*/ 	.short	0x0018
        /*0054*/ 	.byte	0x00, 0xf4, 0x21, 0x00


	//----- nvinfo : EIATTR_KPARAM_INFO
	.align		4
.L_21:
        /*0058*/ 	.byte	0x04, 0x17
        /*005a*/ 	.short	(.L_23 - .L_22)
.L_22:
        /*005c*/ 	.word	0x00000000
        /*0060*/ 	.short	0x0002
        /*0062*/ 	.short	0x0010
        /*0064*/ 	.byte	0x00, 0xf4, 0x21, 0x00


	//----- nvinfo : EIATTR_KPARAM_INFO
	.align		4
.L_23:
        /*0068*/ 	.byte	0x04, 0x17
        /*006a*/ 	.short	(.L_25 - .L_24)
.L_24:
        /*006c*/ 	.word	0x00000000
        /*0070*/ 	.short	0x0001
        /*0072*/ 	.short	0x0008
        /*0074*/ 	.byte	0x00, 0xf4, 0x21, 0x00


	//----- nvinfo : EIATTR_KPARAM_INFO
	.align		4
.L_25:
        /*0078*/ 	.byte	0x04, 0x17
        /*007a*/ 	.short	(.L_27 - .L_26)
.L_26:
        /*007c*/ 	.word	0x00000000
        /*0080*/ 	.short	0x0000
        /*0082*/ 	.short	0x0000
        /*0084*/ 	.byte	0x00, 0xf4, 0x21, 0x00


	//----- nvinfo : EIATTR_SPARSE_MMA_MASK
	.align		4
.L_27:
        /*0088*/ 	.byte	0x03, 0x50
        /*008a*/ 	.short	0x0000


	//----- nvinfo : EIATTR_MAXREG_COUNT
	.align		4
        /*008c*/ 	.byte	0x03, 0x1b
        /*008e*/ 	.short	0x00ff


	//----- nvinfo : EIATTR_EXIT_INSTR_OFFSETS
	.align		4
        /*0090*/ 	.byte	0x04, 0x1c
        /*0092*/ 	.short	(.L_29 - .L_28)


	//   ....[0]....
.L_28:
        /*0094*/ 	.word	0x00000680


	//----- nvinfo : EIATTR_REQNTID
	.align		4
.L_29:
        /*0098*/ 	.byte	0x04, 0x10
        /*009a*/ 	.short	(.L_31 - .L_30)
.L_30:
        /*009c*/ 	.word	0x00000080
        /*00a0*/ 	.word	0x00000001
        /*00a4*/ 	.word	0x00000001


	//----- nvinfo : EIATTR_CBANK_PARAM_SIZE
	.align		4
.L_31:
        /*00a8*/ 	.byte	0x03, 0x19
        /*00aa*/ 	.short	0x003c


	//----- nvinfo : EIATTR_PARAM_CBANK
	.align		4
        /*00ac*/ 	.byte	0x04, 0x0a
        /*00ae*/ 	.short	(.L_33 - .L_32)
	.align		4
.L_32:
        /*00b0*/ 	.word	index@(.nv.constant0.triton_poi_fused__native_batch_norm_legit_no_training_add_13)
        /*00b4*/ 	.short	0x0210
        /*00b6*/ 	.short	0x003c


	//----- nvinfo : EIATTR_SW_WAR
	.align		4
.L_33:
        /*00b8*/ 	.byte	0x04, 0x36
        /*00ba*/ 	.short	(.L_35 - .L_34)
.L_34:
        /*00bc*/ 	.word	0x00000008
.L_35:


//--------------------- .nv.callgraph             --------------------------
	.section	.nv.callgraph,"",@"SHT_CUDA_CALLGRAPH"
	.align	4
	.sectionentsize	8
	.align		4
        /*0000*/ 	.word	0x00000000
	.align		4
        /*0004*/ 	.word	0xffffffff
	.align		4
        /*0008*/ 	.word	0x00000000
	.align		4
        /*000c*/ 	.word	0xfffffffe
	.align		4
        /*0010*/ 	.word	0x00000000
	.align		4
        /*0014*/ 	.word	0xfffffffd
	.align		4
        /*0018*/ 	.word	0x00000000
	.align		4
        /*001c*/ 	.word	0xfffffffc


//--------------------- .nv.constant4             --------------------------
	.section	.nv.constant4,"a",@progbits
	.align	8
	.align		8
.nv.constant4:
        /*0000*/ 	.dword	_$_str
	.align		8
        /*0008*/ 	.dword	_$_str_$_2


//--------------------- .text.triton_poi_fused__native_batch_norm_legit_no_training_add_13 --------------------------
	.section	.text.triton_poi_fused__native_batch_norm_legit_no_training_add_13,"ax",@progbits
	.align	128
        .global         triton_poi_fused__native_batch_norm_legit_no_training_add_13
        .type           triton_poi_fused__native_batch_norm_legit_no_training_add_13,@function
        .size           triton_poi_fused__native_batch_norm_legit_no_training_add_13,(.L_x_1 - triton_poi_fused__native_batch_norm_legit_no_training_add_13)
        .other          triton_poi_fused__native_batch_norm_legit_no_training_add_13,@"STO_CUDA_ENTRY STV_DEFAULT"
triton_poi_fused__native_batch_norm_legit_no_training_add_13:
.text.triton_poi_fused__native_batch_norm_legit_no_training_add_13:
[----:B------:R-:W-:Y:S01]  /*0000*/  LDC R1, c[0x0][0x28] ;  /* 0x00000a00ff017b82 */ /* 0x000fe20000000800 */
[----:B------:R-:W1:Y:S07]  /*0010*/  S2R R0, SR_TID.X ;  /* 0x0000000000007919 */ /* 0x000e6e0000002100 */
[----:B------:R-:W2:Y:S01]  /*0020*/  LDC.64 R2, c[0x0][0x220] ;  /* 0x00008800ff027b82 */ /* 0x000ea20000000a00 */
[----:B------:R-:W-:Y:S01]  /*0030*/  ULDC.64 UR4, c[0x0][0x208] ;  /* 0x0000820000047ab9 */ /* 0x000fe20000000a00 */
[----:B------:R-:W3:Y:S06]  /*0040*/  S2R R21, SR_CTAID.X ;  /* 0x0000000000157919 */ /* 0x000eec0000002500 */
[----:B------:R-:W4:Y:S08]  /*0050*/  LDC.64 R10, c[0x0][0x218] ;  /* 0x00008600ff0a7b82 */ /* 0x000f300000000a00 */
[----:B------:R-:W5:Y:S08]  /*0060*/  LDC.64 R8, c[0x0][0x210] ;  /* 0x00008400ff087b82 */ /* 0x000f700000000a00 */
[----:B------:R-:W4:Y:S01]  /*0070*/  LDC.64 R28, c[0x0][0x228] ;  /* 0x00008a00ff1c7b82 */ /* 0x000f220000000a00 */
[----:B-1----:R-:W-:-:S07]  /*0080*/  SHF.L.U32 R0, R0, 0x2, RZ ;  /* 0x0000000200007819 */ /* 0x002fce00000006ff */
[----:B------:R-:W1:Y:S01]  /*0090*/  LDC.64 R26, c[0x0][0x230] ;  /* 0x00008c00ff1a7b82 */ /* 0x000e620000000a00 */
[----:B---3--:R-:W-:Y:S02]  /*00a0*/  SHF.R.S32.HI R4, RZ, 0x15, R21 ;  /* 0x00000015ff047819 */ /* 0x008fe40000011415 */
[----:B------:R-:W-:Y:S02]  /*00b0*/  LOP3.LUT R0, R0, 0x1fc, RZ, 0xc0, !PT ;  /* 0x000001fc00007812 */ /* 0x000fe400078ec0ff */
[----:B------:R-:W-:Y:S02]  /*00c0*/  SGXT R4, R4, 0x1 ;  /* 0x000000010404781a */ /* 0x000fe40000000200 */
[----:B------:R-:W-:-:S04]  /*00d0*/  LEA R21, R21, R0, 0xa ;  /* 0x0000000015157211 */ /* 0x000fc800078e50ff */
[----:B------:R-:W-:-:S04]  /*00e0*/  LEA.HI R0, R4, R21, RZ, 0x8 ;  /* 0x0000001504007211 */ /* 0x000fc800078f40ff */
[----:B------:R-:W-:-:S04]  /*00f0*/  SHF.R.S32.HI R15, RZ, 0x8, R0 ;  /* 0x00000008ff0f7819 */ /* 0x000fc80000011400 */
[----:B------:R-:W-:-:S04]  /*0100*/  LEA.HI R4, R15, R15, RZ, 0x7 ;  /* 0x0000000f0f047211 */ /* 0x000fc800078f38ff */
[----:B------:R-:W-:-:S04]  /*0110*/  LOP3.LUT R4, R4, 0xffffff80, RZ, 0xc0, !PT ;  /* 0xffffff8004047812 */ /* 0x000fc800078ec0ff */
[----:B------:R-:W-:-:S05]  /*0120*/  IADD3 R15, R15, -R4, RZ ;  /* 0x800000040f0f7210 */ /* 0x000fca0007ffe0ff */
[----:B--2---:R-:W-:-:S06]  /*0130*/  IMAD.WIDE R4, R15, 0x4, R2 ;  /* 0x000000040f047825 */ /* 0x004fcc00078e0202 */
[----:B------:R-:W2:Y:S01]  /*0140*/  LDG.E.EL R4, desc[UR4][R4.64] ;  /* 0x0000000404047981 */ /* 0x000ea2000c2e1900 */
[----:B------:R-:W-:-:S04]  /*0150*/  IADD3 R0, R0, 0x200, RZ ;  /* 0x0000020000007810 */ /* 0x000fc80007ffe0ff */
[----:B------:R-:W-:-:S04]  /*0160*/  SHF.R.S32.HI R0, RZ, 0x8, R0 ;  /* 0x00000008ff007819 */ /* 0x000fc80000011400 */
[----:B------:R-:W-:-:S04]  /*0170*/  LEA.HI R6, R0, R0, RZ, 0x7 ;  /* 0x0000000000067211 */ /* 0x000fc800078f38ff */
[----:B------:R-:W-:-:S04]  /*0180*/  LOP3.LUT R13, R6, 0xffffff80, RZ, 0xc0, !PT ;  /* 0xffffff80060d7812 */ /* 0x000fc800078ec0ff */
[----:B------:R-:W-:-:S05]  /*0190*/  IADD3 R13, R0, -R13, RZ ;  /* 0x8000000d000d7210 */ /* 0x000fca0007ffe0ff */
[----:B------:R-:W-:-:S05]  /*01a0*/  IMAD.WIDE R2, R13, 0x4, R2 ;  /* 0x000000040d027825 */ /* 0x000fca00078e0202 */
[----:B------:R3:W2:Y:S01]  /*01b0*/  LDG.E.EL R20, desc[UR4][R2.64] ;  /* 0x0000000402147981 */ /* 0x0006a2000c2e1900 */
[----:B----4-:R-:W-:-:S04]  /*01c0*/  IMAD.WIDE R24, R15, 0x4, R10 ;  /* 0x000000040f187825 */ /* 0x010fc800078e020a */
[----:B-----5:R-:W-:Y:S01]  /*01d0*/  IMAD.WIDE R8, R21, 0x4, R8 ;  /* 0x0000000415087825 */ /* 0x020fe200078e0208 */
[----:B------:R4:W5:Y:S03]  /*01e0*/  LDG.E.EL R0, desc[UR4][R24.64] ;  /* 0x0000000418007981 */ /* 0x000966000c2e1900 */
[C---:B0-----:R-:W-:Y:S01]  /*01f0*/  IMAD.WIDE R18, R15.reuse, 0x4, R28 ;  /* 0x000000040f127825 */ /* 0x041fe200078e021c */
[----:B---3--:R-:W0:Y:S03]  /*0200*/  LDC.64 R2, c[0x0][0x238] ;  /* 0x00008e00ff027b82 */ /* 0x008e260000000a00 */
[----:B-1----:R-:W-:Y:S01]  /*0210*/  IMAD.WIDE R14, R15, 0x4, R26 ;  /* 0x000000040f0e7825 */ /* 0x002fe200078e021a */
[----:B------:R-:W3:Y:S04]  /*0220*/  LDG.E.EL R22, desc[UR4][R18.64] ;  /* 0x0000000412167981 */ /* 0x000ee8000c2e1900 */
[----:B------:R1:W3:Y:S01]  /*0230*/  LDG.E.EL R23, desc[UR4][R14.64] ;  /* 0x000000040e177981 */ /* 0x0002e2000c2e1900 */
[----:B----4-:R-:W-:Y:S01]  /*0240*/  HFMA2.MMA R25, -RZ, RZ, 1.625, 0 ;  /* 0x3e800000ff197435 */ /* 0x010fe200000001ff */
[----:B------:R-:W-:-:S04]  /*0250*/  IMAD.WIDE R28, R13, 0x4, R28 ;  /* 0x000000040d1c7825 */ /* 0x000fc800078e021c */
[C---:B------:R-:W-:Y:S02]  /*0260*/  IMAD.WIDE R26, R13.reuse, 0x4, R26 ;  /* 0x000000040d1a7825 */ /* 0x040fe400078e021a */
[----:B------:R-:W4:Y:S02]  /*0270*/  LDG.E.EL R28, desc[UR4][R28.64] ;  /* 0x000000041c1c7981 */ /* 0x000f24000c2e1900 */
[----:B-1----:R-:W-:Y:S02]  /*0280*/  IMAD.WIDE R14, R13, 0x4, R10 ;  /* 0x000000040d0e7825 */ /* 0x002fe400078e020a */
[----:B------:R1:W4:Y:S04]  /*0290*/  LDG.E.EL R27, desc[UR4][R26.64] ;  /* 0x000000041a1b7981 */ /* 0x000328000c2e1900 */
[----:B------:R-:W3:Y:S01]  /*02a0*/  LDG.E.EL R24, desc[UR4][R14.64] ;  /* 0x000000040e187981 */ /* 0x000ee2000c2e1900 */
[----:B0-----:R-:W-:-:S05]  /*02b0*/  IMAD.WIDE R2, R21, 0x4, R2 ;  /* 0x0000000415027825 */ /* 0x001fca00078e0202 */
[----:B------:R-:W3:Y:S01]  /*02c0*/  LDG.E.128 R12, desc[UR4][R2.64] ;  /* 0x00000004020c7981 */ /* 0x000ee2000c1e1d00 */
[----:B--2---:R-:W-:-:S03]  /*02d0*/  FADD R16, R4, 9.9999997473787516356e-06 ;  /* 0x3727c5ac04107421 */ /* 0x004fc60000000000 */
[----:B------:R-:W5:Y:S03]  /*02e0*/  LDG.E.128 R4, desc[UR4][R8.64] ;  /* 0x0000000408047981 */ /* 0x000f66000c1e1d00 */
[----:B------:R-:W0:Y:S01]  /*02f0*/  MUFU.SQRT R16, R16 ;  /* 0x0000001000107308 */ /* 0x000e220000002000 */
[----:B------:R-:W2:Y:S01]  /*0300*/  LDG.E.128 R8, desc[UR4][R8.64+0x800] ;  /* 0x0008000408087981 */ /* 0x000ea2000c1e1d00 */
[C---:B0-----:R-:W-:Y:S02]  /*0310*/  FSETP.GT.AND P0, PT, R16.reuse, 8.50705917302346158658e+37, PT ;  /* 0x7e8000001000780b */ /* 0x041fe40003f04000 */
[----:B------:R-:W-:-:S11]  /*0320*/  FSETP.GEU.AND P1, PT, R16, 1.175494350822287508e-38, PT ;  /* 0x008000001000780b */ /* 0x000fd60003f2e000 */
[----:B------:R-:W-:-:S04]  /*0330*/  @P0 FMUL R16, R16, 0.25 ;  /* 0x3e80000010100820 */ /* 0x000fc80000400000 */
[----:B------:R-:W-:Y:S01]  /*0340*/  @!P1 FMUL R16, R16, 16777216 ;  /* 0x4b80000010109820 */ /* 0x000fe20000400000 */
[----:B------:R-:W-:-:S05]  /*0350*/  FSEL R17, R25, 1, P0 ;  /* 0x3f80000019117808 */ /* 0x000fca0000000000 */
[----:B------:R-:W1:Y:S01]  /*0360*/  MUFU.RCP R16, R16 ;  /* 0x0000001000107308 */ /* 0x000e620000001000 */
[----:B------:R-:W-:-:S04]  /*0370*/  @!P1 FMUL R17, R17, 16777216 ;  /* 0x4b80000011119820 */ /* 0x000fc80000400000 */
[----:B-1----:R-:W-:Y:S02]  /*0380*/  FMUL R26, R16, R17 ;  /* 0x00000011101a7220 */ /* 0x002fe40000400000 */
[----:B------:R0:W4:Y:S01]  /*0390*/  LDG.E.128 R16, desc[UR4][R2.64+0x800] ;  /* 0x0008000402107981 */ /* 0x000122000c1e1d00 */
[----:B------:R-:W-:-:S04]  /*03a0*/  FADD R29, R20, 9.9999997473787516356e-06 ;  /* 0x3727c5ac141d7421 */ /* 0x000fc80000000000 */
[----:B------:R-:W1:Y:S02]  /*03b0*/  MUFU.SQRT R20, R29 ;  /* 0x0000001d00147308 */ /* 0x000e640000002000 */
[C---:B-1----:R-:W-:Y:S02]  /*03c0*/  FSETP.GT.AND P0, PT, R20.reuse, 8.50705917302346158658e+37, PT ;  /* 0x7e8000001400780b */ /* 0x042fe40003f04000 */
[----:B------:R-:W-:-:S11]  /*03d0*/  FSETP.GEU.AND P1, PT, R20, 1.175494350822287508e-38, PT ;  /* 0x008000001400780b */ /* 0x000fd60003f2e000 */
[----:B------:R-:W-:-:S04]  /*03e0*/  @P0 FMUL R20, R20, 0.25 ;  /* 0x3e80000014140820 */ /* 0x000fc80000400000 */
[----:B------:R-:W-:Y:S01]  /*03f0*/  @!P1 FMUL R20, R20, 16777216 ;  /* 0x4b80000014149820 */ /* 0x000fe20000400000 */
[----:B------:R-:W-:-:S05]  /*0400*/  FSEL R25, R25, 1, P0 ;  /* 0x3f80000019197808 */ /* 0x000fca0000000000 */
[----:B------:R-:W-:Y:S01]  /*0410*/  @!P1 FMUL R25, R25, 16777216 ;  /* 0x4b80000019199820 */ /* 0x000fe20000400000 */
[--C-:B-----5:R-:W-:Y:S01]  /*0420*/  FADD R29, R4, -R0.reuse ;  /* 0x80000000041d7221 */ /* 0x120fe20000000000 */
[--C-:B0-----:R-:W-:Y:S01]  /*0430*/  FADD R3, R5, -R0.reuse ;  /* 0x8000000005037221 */ /* 0x101fe20000000000 */
[--C-:B------:R-:W-:Y:S01]  /*0440*/  FADD R5, R6, -R0.reuse ;  /* 0x8000000006057221 */ /* 0x100fe20000000000 */
[----:B------:R-:W-:Y:S01]  /*0450*/  FADD R7, R7, -R0 ;  /* 0x8000000007077221 */ /* 0x000fe20000000000 */
[-C--:B------:R-:W-:Y:S01]  /*0460*/  FMUL R0, R29, R26.reuse ;  /* 0x0000001a1d007220 */ /* 0x080fe20000400000 */
[-C--:B------:R-:W-:Y:S01]  /*0470*/  FMUL R2, R3, R26.reuse ;  /* 0x0000001a03027220 */ /* 0x080fe20000400000 */
[----:B------:R-:W0:Y:S01]  /*0480*/  MUFU.RCP R4, R20 ;  /* 0x0000001400047308 */ /* 0x000e220000001000 */
[-C--:B------:R-:W-:Y:S01]  /*0490*/  FMUL R6, R5, R26.reuse ;  /* 0x0000001a05067220 */ /* 0x080fe20000400000 */
[----:B------:R-:W-:Y:S01]  /*04a0*/  FMUL R26, R7, R26 ;  /* 0x0000001a071a7220 */ /* 0x000fe20000400000 */
[C-C-:B---3--:R-:W-:Y:S01]  /*04b0*/  FFMA R7, R22.reuse, R0, R23.reuse ;  /* 0x0000000016077223 */ /* 0x148fe20000000017 */
[----:B------:R-:W-:-:S02]  /*04c0*/  FFMA R0, R22, R2, R23 ;  /* 0x0000000216007223 */ /* 0x000fc40000000017 */
[----:B------:R-:W1:Y:S01]  /*04d0*/  LDC.64 R2, c[0x0][0x240] ;  /* 0x00009000ff027b82 */ /* 0x000e620000000a00 */
[C-C-:B------:R-:W-:Y:S01]  /*04e0*/  FFMA R5, R22.reuse, R6, R23.reuse ;  /* 0x0000000616057223 */ /* 0x140fe20000000017 */
[----:B------:R-:W-:Y:S01]  /*04f0*/  FFMA R22, R22, R26, R23 ;  /* 0x0000001a16167223 */ /* 0x000fe20000000017 */
[--C-:B--2---:R-:W-:Y:S01]  /*0500*/  FADD R23, R9, -R24.reuse ;  /* 0x8000001809177221 */ /* 0x104fe20000000000 */
[--C-:B------:R-:W-:Y:S01]  /*0510*/  FADD R9, R10, -R24.reuse ;  /* 0x800000180a097221 */ /* 0x100fe20000000000 */
[--C-:B------:R-:W-:Y:S01]  /*0520*/  FADD R11, R11, -R24.reuse ;  /* 0x800000180b0b7221 */ /* 0x100fe20000000000 */
[----:B0-----:R-:W-:Y:S01]  /*0530*/  FMUL R4, R4, R25 ;  /* 0x0000001904047220 */ /* 0x001fe20000400000 */
[----:B------:R-:W-:-:S03]  /*0540*/  FADD R25, R8, -R24 ;  /* 0x8000001808197221 */ /* 0x000fc60000000000 */
[-C--:B------:R-:W-:Y:S01]  /*0550*/  FMUL R6, R23, R4.reuse ;  /* 0x0000000417067220 */ /* 0x080fe20000400000 */
[-C--:B------:R-:W-:Y:S01]  /*0560*/  FMUL R25, R25, R4.reuse ;  /* 0x0000000419197220 */ /* 0x080fe20000400000 */
[-C--:B------:R-:W-:Y:S01]  /*0570*/  FMUL R8, R9, R4.reuse ;  /* 0x0000000409087220 */ /* 0x080fe20000400000 */
[----:B------:R-:W-:Y:S01]  /*0580*/  FMUL R10, R11, R4 ;  /* 0x000000040b0a7220 */ /* 0x000fe20000400000 */
[C-C-:B----4-:R-:W-:Y:S01]  /*0590*/  FFMA R4, R28.reuse, R6, R27.reuse ;  /* 0x000000061c047223 */ /* 0x150fe2000000001b */
[C-C-:B------:R-:W-:Y:S01]  /*05a0*/  FFMA R9, R28.reuse, R25, R27.reuse ;  /* 0x000000191c097223 */ /* 0x140fe2000000001b */
[C-C-:B------:R-:W-:Y:S01]  /*05b0*/  FFMA R11, R28.reuse, R8, R27.reuse ;  /* 0x000000081c0b7223 */ /* 0x140fe2000000001b */
[----:B------:R-:W-:Y:S01]  /*05c0*/  FFMA R10, R28, R10, R27 ;  /* 0x0000000a1c0a7223 */ /* 0x000fe2000000001b */
[----:B------:R-:W-:Y:S01]  /*05d0*/  FADD R12, R12, R7 ;  /* 0x000000070c0c7221 */ /* 0x000fe20000000000 */
[----:B------:R-:W-:Y:S01]  /*05e0*/  FADD R13, R13, R0 ;  /* 0x000000000d0d7221 */ /* 0x000fe20000000000 */
[----:B------:R-:W-:Y:S01]  /*05f0*/  FADD R14, R14, R5 ;  /* 0x000000050e0e7221 */ /* 0x000fe20000000000 */
[----:B------:R-:W-:Y:S01]  /*0600*/  FADD R15, R15, R22 ;  /* 0x000000160f0f7221 */ /* 0x000fe20000000000 */
[----:B-1----:R-:W-:-:S05]  /*0610*/  IMAD.WIDE R2, R21, 0x4, R2 ;  /* 0x0000000415027825 */ /* 0x002fca00078e0202 */
[----:B------:R-:W-:Y:S01]  /*0620*/  STG.E.128 desc[UR4][R2.64], R12 ;  /* 0x0000000c02007986 */ /* 0x000fe2000c101d04 */
[----:B------:R-:W-:Y:S01]  /*0630*/  FADD R16, R16, R9 ;  /* 0x0000000910107221 */ /* 0x000fe20000000000 */
[----:B------:R-:W-:Y:S01]  /*0640*/  FADD R17, R17, R4 ;  /* 0x0000000411117221 */ /* 0x000fe20000000000 */
[----:B------:R-:W-:Y:S01]  /*0650*/  FADD R18, R18, R11 ;  /* 0x0000000b12127221 */ /* 0x000fe20000000000 */
[----:B------:R-:W-:-:S05]  /*0660*/  FADD R19, R19, R10 ;  /* 0x0000000a13137221 */ /* 0x000fca0000000000 */
[----:B------:R-:W-:Y:S01]  /*0670*/  STG.E.128 desc[UR4][R2.64+0x800], R16 ;  /* 0x0008001002007986 */ /* 0x000fe2000c101d04 */
[----:B------:R-:W-:Y:S05]  /*0680*/  EXIT ;  /* 0x000000000000794d */ /* 0x000fea0003800000 */
.L_x_0:
[----:B------:R-:W-:-:S00]  /*0690*/  BRA `(.L_x_0) ;  /* 0xfffffffc00fc7947 */ /* 0x000fc0000383ffff */
[----:B------:R-:W-:-:S00]  /*06a0*/  NOP ;  /* 0x0000000000007918 */ /* 0x000fc00000000000 */
        /* <DEDUP_REMOVED lines=13> */
.L_x_1:


//--------------------- .nv.global.init           --------------------------
	.section	.nv.global.init,"aw",@progbits
.nv.global.init:
	.type		_$_str,@object
	.size		_$_str,(_$_str_$_2 - _$_str)
_$_str:
        /*0000*/ 	.byte	0x5f, 0x5f, 0x43, 0x55, 0x44, 0x41, 0x5f, 0x46, 0x54, 0x5a, 0x00
	.type		_$_str_$_2,@object
	.size		_$_str_$_2,(.L_1 - _$_str_$_2)
_$_str_$_2:
        /*000b*/ 	.byte	0x5f, 0x5f, 0x43, 0x55, 0x44, 0x41, 0x5f, 0x50, 0x52, 0x45, 0x43, 0x5f, 0x53, 0x51, 0x52, 0x54
        /*001b*/ 	.byte	0x00
.L_1:


//--------------------- .nv.constant0.triton_poi_fused__native_batch_norm_legit_no_training_add_13 --------------------------
	.section	.nv.constant0.triton_poi_fused__native_batch_norm_legit_no_training_add_13,"a",@progbits
	.sectionflags	@""
	.align	4
.nv.constant0.triton_poi_fused__native_batch_norm_legit_no_training_add_13:
	.zero		588
